//
// Generated by NVIDIA NVVM Compiler
//
// Compiler Build ID: CL-36424714
// Cuda compilation tools, release 13.0, V13.0.88
// Based on NVVM 20.0.0
//

.version 9.0
.target sm_100
.address_size 64

	// .globl	_Z19matrixMultiplyTiledPKfS0_Pfi
// _ZZ19matrixMultiplyTiledPKfS0_PfiE4ds_A has been demoted
// _ZZ19matrixMultiplyTiledPKfS0_PfiE4ds_B has been demoted

.visible .entry _Z19matrixMultiplyTiledPKfS0_Pfi(
	.param .u64 .ptr .align 1 _Z19matrixMultiplyTiledPKfS0_Pfi_param_0,
	.param .u64 .ptr .align 1 _Z19matrixMultiplyTiledPKfS0_Pfi_param_1,
	.param .u64 .ptr .align 1 _Z19matrixMultiplyTiledPKfS0_Pfi_param_2,
	.param .u32 _Z19matrixMultiplyTiledPKfS0_Pfi_param_3
)
{
	.reg .pred 	%p<10>;
	.reg .b32 	%r<42>;
	.reg .b32 	%f<63>;
	.reg .b64 	%rd<13>;
	// demoted variable
	.shared .align 4 .b8 _ZZ19matrixMultiplyTiledPKfS0_PfiE4ds_A[1024];
	// demoted variable
	.shared .align 4 .b8 _ZZ19matrixMultiplyTiledPKfS0_PfiE4ds_B[1024];
	ld.param.u64 	%rd4, [_Z19matrixMultiplyTiledPKfS0_Pfi_param_0];
	ld.param.u64 	%rd5, [_Z19matrixMultiplyTiledPKfS0_Pfi_param_1];
	ld.param.u64 	%rd6, [_Z19matrixMultiplyTiledPKfS0_Pfi_param_2];
	ld.param.u32 	%r24, [_Z19matrixMultiplyTiledPKfS0_Pfi_param_3];
	mov.u32 	%r25, %ctaid.x;
	mov.u32 	%r26, %ctaid.y;
	mov.u32 	%r37, %tid.x;
	mov.u32 	%r39, %tid.y;
	shl.b32 	%r27, %r26, 4;
	add.s32 	%r3, %r27, %r39;
	shl.b32 	%r4, %r25, 4;
	add.s32 	%r5, %r4, %r37;
	setp.lt.s32 	%p1, %r24, 1;
	mov.f32 	%f62, 0f00000000;
	@%p1 bra 	$L__BB0_7;
	add.s32 	%r28, %r24, 15;
	shr.u32 	%r29, %r28, 4;
	shl.b32 	%r30, %r39, 6;
	mov.u32 	%r31, _ZZ19matrixMultiplyTiledPKfS0_PfiE4ds_A;
	add.s32 	%r6, %r31, %r30;
	shl.b32 	%r32, %r37, 2;
	add.s32 	%r7, %r6, %r32;
	mov.u32 	%r33, _ZZ19matrixMultiplyTiledPKfS0_PfiE4ds_B;
	add.s32 	%r9, %r33, %r32;
	add.s32 	%r8, %r9, %r30;
	neg.s32 	%r41, %r29;
	mad.lo.s32 	%r34, %r39, %r24, %r37;
	add.s32 	%r40, %r34, %r4;
	shl.b32 	%r12, %r24, 4;
	mad.lo.s32 	%r38, %r24, %r3, %r37;
	cvta.to.global.u64 	%rd1, %rd4;
	cvta.to.global.u64 	%rd2, %rd5;
	mov.f32 	%f62, 0f00000000;
$L__BB0_2:
	setp.ge.u32 	%p2, %r3, %r24;
	mul.wide.s32 	%rd7, %r38, 4;
	add.s64 	%rd3, %rd1, %rd7;
	setp.ge.s32 	%p3, %r37, %r24;
	mov.f32 	%f60, 0f00000000;
	or.pred  	%p4, %p2, %p3;
	@%p4 bra 	$L__BB0_4;
	ld.global.f32 	%f60, [%rd3];
$L__BB0_4:
	setp.ge.u32 	%p5, %r5, %r24;
	st.shared.f32 	[%r7], %f60;
	setp.ge.s32 	%p6, %r39, %r24;
	mov.f32 	%f61, 0f00000000;
	or.pred  	%p7, %p5, %p6;
	@%p7 bra 	$L__BB0_6;
	mul.wide.u32 	%rd8, %r40, 4;
	add.s64 	%rd9, %rd2, %rd8;
	ld.global.f32 	%f61, [%rd9];
$L__BB0_6:
	st.shared.f32 	[%r8], %f61;
	bar.sync 	0;
	ld.shared.f32 	%f12, [%r6];
	ld.shared.f32 	%f13, [%r9];
	fma.rn.f32 	%f14, %f12, %f13, %f62;
	ld.shared.f32 	%f15, [%r6+4];
	ld.shared.f32 	%f16, [%r9+64];
	fma.rn.f32 	%f17, %f15, %f16, %f14;
	ld.shared.f32 	%f18, [%r6+8];
	ld.shared.f32 	%f19, [%r9+128];
	fma.rn.f32 	%f20, %f18, %f19, %f17;
	ld.shared.f32 	%f21, [%r6+12];
	ld.shared.f32 	%f22, [%r9+192];
	fma.rn.f32 	%f23, %f21, %f22, %f20;
	ld.shared.f32 	%f24, [%r6+16];
	ld.shared.f32 	%f25, [%r9+256];
	fma.rn.f32 	%f26, %f24, %f25, %f23;
	ld.shared.f32 	%f27, [%r6+20];
	ld.shared.f32 	%f28, [%r9+320];
	fma.rn.f32 	%f29, %f27, %f28, %f26;
	ld.shared.f32 	%f30, [%r6+24];
	ld.shared.f32 	%f31, [%r9+384];
	fma.rn.f32 	%f32, %f30, %f31, %f29;
	ld.shared.f32 	%f33, [%r6+28];
	ld.shared.f32 	%f34, [%r9+448];
	fma.rn.f32 	%f35, %f33, %f34, %f32;
	ld.shared.f32 	%f36, [%r6+32];
	ld.shared.f32 	%f37, [%r9+512];
	fma.rn.f32 	%f38, %f36, %f37, %f35;
	ld.shared.f32 	%f39, [%r6+36];
	ld.shared.f32 	%f40, [%r9+576];
	fma.rn.f32 	%f41, %f39, %f40, %f38;
	ld.shared.f32 	%f42, [%r6+40];
	ld.shared.f32 	%f43, [%r9+640];
	fma.rn.f32 	%f44, %f42, %f43, %f41;
	ld.shared.f32 	%f45, [%r6+44];
	ld.shared.f32 	%f46, [%r9+704];
	fma.rn.f32 	%f47, %f45, %f46, %f44;
	ld.shared.f32 	%f48, [%r6+48];
	ld.shared.f32 	%f49, [%r9+768];
	fma.rn.f32 	%f50, %f48, %f49, %f47;
	ld.shared.f32 	%f51, [%r6+52];
	ld.shared.f32 	%f52, [%r9+832];
	fma.rn.f32 	%f53, %f51, %f52, %f50;
	ld.shared.f32 	%f54, [%r6+56];
	ld.shared.f32 	%f55, [%r9+896];
	fma.rn.f32 	%f56, %f54, %f55, %f53;
	ld.shared.f32 	%f57, [%r6+60];
	ld.shared.f32 	%f58, [%r9+960];
	fma.rn.f32 	%f62, %f57, %f58, %f56;
	bar.sync 	0;
	add.s32 	%r41, %r41, 1;
	setp.ne.s32 	%p8, %r41, 0;
	add.s32 	%r40, %r40, %r12;
	add.s32 	%r39, %r39, 16;
	add.s32 	%r38, %r38, 16;
	add.s32 	%r37, %r37, 16;
	@%p8 bra 	$L__BB0_2;
$L__BB0_7:
	max.s32 	%r35, %r3, %r5;
	setp.ge.s32 	%p9, %r35, %r24;
	@%p9 bra 	$L__BB0_9;
	mad.lo.s32 	%r36, %r24, %r3, %r5;
	cvta.to.global.u64 	%rd10, %rd6;
	mul.wide.u32 	%rd11, %r36, 4;
	add.s64 	%rd12, %rd10, %rd11;
	st.global.f32 	[%rd12], %f62;
$L__BB0_9:
	ret;

}


// ===== COMPILED SASS (sm_100) =====

	.target	sm_100

	.elftype	@"ET_EXEC"


//--------------------- .note.nv.tkinfo           --------------------------
	.section	.note.nv.tkinfo,"",@"SHT_NOTE"
	.sectionflags	@"SHF_NOTE_NV_TKINFO"
	.tkinfo
        /*0018*/ 	.word	0x00000002
        /*0030*/ 	.string	""
        /*0030*/ 	.string	"ptxas"
        /*0030*/ 	.string	"Cuda compilation tools, release 13.0, V13.0.88"
        /*0030*/ 	.string	"Build cuda_13.0.r13.0/compiler.36424714_0"
        /*0030*/ 	.string	"-arch sm_100 -m 64 "



//--------------------- .note.nv.cuinfo           --------------------------
	.section	.note.nv.cuinfo,"",@"SHT_NOTE"
	.sectionflags	@"SHF_NOTE_NV_CUINFO"
        /*0018*/ 	.short	0x0002
        /*001a*/ 	.short	0x0064
        /*001c*/ 	.short	0x0082
	.zero		2


//--------------------- .nv.info                  --------------------------
	.section	.nv.info,"",@"SHT_CUDA_INFO"
	.align	4


	//----- nvinfo : EIATTR_REGCOUNT
	.align		4
        /*0000*/ 	.byte	0x04, 0x2f
        /*0002*/ 	.short	(.L_1 - .L_0)
	.align		4
.L_0:
        /*0004*/ 	.word	index@(_Z19matrixMultiplyTiledPKfS0_Pfi)
        /*0008*/ 	.word	0x00000020


	//----- nvinfo : EIATTR_FRAME_SIZE
	.align		4
.L_1:
        /*000c*/ 	.byte	0x04, 0x11
        /*000e*/ 	.short	(.L_3 - .L_2)
	.align		4
.L_2:
        /*0010*/ 	.word	index@(_Z19matrixMultiplyTiledPKfS0_Pfi)
        /*0014*/ 	.word	0x00000000


	//----- nvinfo : EIATTR_MIN_STACK_SIZE
	.align		4
.L_3:
        /*0018*/ 	.byte	0x04, 0x12
        /*001a*/ 	.short	(.L_5 - .L_4)
	.align		4
.L_4:
        /*001c*/ 	.word	index@(_Z19matrixMultiplyTiledPKfS0_Pfi)
        /*0020*/ 	.word	0x00000000
.L_5:


//--------------------- .nv.compat                --------------------------
	.section	.nv.compat,"",@"SHT_CUDA_COMPAT_INFO"
	.align	4
        /*0000*/ 	.byte	0x02, 0x09, 0x00, 0x00, 0x02, 0x02, 0x01, 0x00, 0x02, 0x05, 0x05, 0x00, 0x03, 0x07, 0x01, 0x01
        /*0010*/ 	.byte	0x02, 0x03, 0x00, 0x00, 0x02, 0x06, 0x01, 0x00, 0x04, 0x0b, 0x08, 0x00, 0x09, 0x00, 0x00, 0x00
        /*0020*/ 	.byte	0x00, 0x00, 0x00, 0x00


//--------------------- .nv.info._Z19matrixMultiplyTiledPKfS0_Pfi --------------------------
	.section	.nv.info._Z19matrixMultiplyTiledPKfS0_Pfi,"",@"SHT_CUDA_INFO"
	.sectionflags	@""
	.align	4


	//----- nvinfo : EIATTR_CUDA_API_VERSION
	.align		4
        /*0000*/ 	.byte	0x04, 0x37
        /*0002*/ 	.short	(.L_7 - .L_6)
.L_6:
        /*0004*/ 	.word	0x00000082


	//----- nvinfo : EIATTR_KPARAM_INFO
	.align		4
.L_7:
        /*0008*/ 	.byte	0x04, 0x17
        /*000a*/ 	.short	(.L_9 - .L_8)
.L_8:
        /*000c*/ 	.word	0x00000000
        /*0010*/ 	.short	0x0003
        /*0012*/ 	.short	0x0018
        /*0014*/ 	.byte	0x00, 0xf0, 0x11, 0x00


	//----- nvinfo : EIATTR_KPARAM_INFO
	.align		4
.L_9:
        /*0018*/ 	.byte	0x04, 0x17
        /*001a*/ 	.short	(.L_11 - .L_10)
.L_10:
        /*001c*/ 	.word	0x00000000
        /*0020*/ 	.short	0x0002
        /*0022*/ 	.short	0x0010
        /*0024*/ 	.byte	0x00, 0xf5, 0x21, 0x00


	//----- nvinfo : EIATTR_KPARAM_INFO
	.align		4
.L_11:
        /*0028*/ 	.byte	0x04, 0x17
        /*002a*/ 	.short	(.L_13 - .L_12)
.L_12:
        /*002c*/ 	.word	0x00000000
        /*0030*/ 	.short	0x0001
        /*0032*/ 	.short	0x0008
        /*0034*/ 	.byte	0x00, 0xf5, 0x21, 0x00


	//----- nvinfo : EIATTR_KPARAM_INFO
	.align		4
.L_13:
        /*0038*/ 	.byte	0x04, 0x17
        /*003a*/ 	.short	(.L_15 - .L_14)
.L_14:
        /*003c*/ 	.word	0x00000000
        /*0040*/ 	.short	0x0000
        /*0042*/ 	.short	0x0000
        /*0044*/ 	.byte	0x00, 0xf5, 0x21, 0x00


	//----- nvinfo : EIATTR_SPARSE_MMA_MASK
	.align		4
.L_15:
        /*0048*/ 	.byte	0x03, 0x50
        /*004a*/ 	.short	0x0000


	//----- nvinfo : EIATTR_MAXREG_COUNT
	.align		4
        /*004c*/ 	.byte	0x03, 0x1b
        /*004e*/ 	.short	0x00ff


	//----- nvinfo : EIATTR_NUM_BARRIERS
	.align		4
        /*0050*/ 	.byte	0x02, 0x4c
        /*0052*/ 	.byte	0x01
	.zero		1


	//----- nvinfo : EIATTR_MERCURY_ISA_VERSION
	.align		4
        /*0054*/ 	.byte	0x03, 0x5f
        /*0056*/ 	.short	0x0101


	//----- nvinfo : EIATTR_VRC_CTA_INIT_COUNT
	.align		4
        /*0058*/ 	.byte	0x02, 0x4a
	.zero		1
	.zero		1


	//----- nvinfo : EIATTR_EXIT_INSTR_OFFSETS
	.align		4
        /*005c*/ 	.byte	0x04, 0x1c
        /*005e*/ 	.short	(.L_17 - .L_16)


	//   ....[0]....
.L_16:
        /*0060*/ 	.word	0x000005c0


	//   ....[1]....
        /*0064*/ 	.word	0x00000610


	//----- nvinfo : EIATTR_CBANK_PARAM_SIZE
	.align		4
.L_17:
        /*0068*/ 	.byte	0x03, 0x19
        /*006a*/ 	.short	0x001c


	//----- nvinfo : EIATTR_PARAM_CBANK
	.align		4
        /*006c*/ 	.byte	0x04, 0x0a
        /*006e*/ 	.short	(.L_19 - .L_18)
	.align		4
.L_18:
        /*0070*/ 	.word	index@(.nv.constant0._Z19matrixMultiplyTiledPKfS0_Pfi)
        /*0074*/ 	.short	0x0380
        /*0076*/ 	.short	0x001c


	//----- nvinfo : EIATTR_SW_WAR
	.align		4
.L_19:
        /*0078*/ 	.byte	0x04, 0x36
        /*007a*/ 	.short	(.L_21 - .L_20)
.L_20:
        /*007c*/ 	.word	0x00000008
.L_21:


//--------------------- .nv.callgraph             --------------------------
	.section	.nv.callgraph,"",@"SHT_CUDA_CALLGRAPH"
	.align	4
	.sectionentsize	8
	.align		4
        /*0000*/ 	.word	0x00000000
	.align		4
        /*0004*/ 	.word	0xffffffff
	.align		4
        /*0008*/ 	.word	0x00000000
	.align		4
        /*000c*/ 	.word	0xfffffffe
	.align		4
        /*0010*/ 	.word	0x00000000
	.align		4
        /*0014*/ 	.word	0xfffffffd
	.align		4
        /*0018*/ 	.word	0x00000000
	.align		4
        /*001c*/ 	.word	0xfffffffc


//--------------------- .text._Z19matrixMultiplyTiledPKfS0_Pfi --------------------------
	.section	.text._Z19matrixMultiplyTiledPKfS0_Pfi,"ax",@progbits
	.align	128
        .global         _Z19matrixMultiplyTiledPKfS0_Pfi
        .type           _Z19matrixMultiplyTiledPKfS0_Pfi,@function
        .size           _Z19matrixMultiplyTiledPKfS0_Pfi,(.L_x_3 - _Z19matrixMultiplyTiledPKfS0_Pfi)
        .other          _Z19matrixMultiplyTiledPKfS0_Pfi,@"STO_CUDA_ENTRY STV_DEFAULT"
_Z19matrixMultiplyTiledPKfS0_Pfi:
.text._Z19matrixMultiplyTiledPKfS0_Pfi:
[----:B------:R-:W-:Y:S01]  /*0000*/  LDC R1, c[0x0][0x37c] ;  /* 0x0000df00ff017b82 */ /* 0x000fe20000000800 */
[----:B------:R-:W0:Y:S01]  /*0010*/  LDCU UR4, c[0x0][0x398] ;  /* 0x00007300ff0477ac */ /* 0x000e220008000800 */
[----:B------:R-:W1:Y:S01]  /*0020*/  S2R R5, SR_CTAID.Y ;  /* 0x0000000000057919 */ /* 0x000e620000002600 */
[----:B------:R-:W-:Y:S01]  /*0030*/  HFMA2 R25, -RZ, RZ, 0, 0 ;  /* 0x00000000ff197431 */ /* 0x000fe200000001ff */
[----:B------:R-:W2:Y:S01]  /*0040*/  LDCU.64 UR8, c[0x0][0x358] ;  /* 0x00006b00ff0877ac */ /* 0x000ea20008000a00 */
[----:B------:R-:W1:Y:S01]  /*0050*/  S2R R2, SR_TID.Y ;  /* 0x0000000000027919 */ /* 0x000e620000002200 */
[----:B------:R-:W3:Y:S01]  /*0060*/  S2R R10, SR_CTAID.X ;  /* 0x00000000000a7919 */ /* 0x000ee20000002500 */
[----:B------:R-:W3:Y:S01]  /*0070*/  S2R R3, SR_TID.X ;  /* 0x0000000000037919 */ /* 0x000ee20000002100 */
[----:B0-----:R-:W-:-:S04]  /*0080*/  MOV R6, UR4 ;  /* 0x0000000400067c02 */ /* 0x001fc80008000f00 */
[----:B------:R-:W-:Y:S02]  /*0090*/  ISETP.GE.AND P0, PT, R6, 0x1, PT ;  /* 0x000000010600780c */ /* 0x000fe40003f06270 */
[----:B-1----:R-:W-:Y:S02]  /*00a0*/  LEA R5, R5, R2, 0x4 ;  /* 0x0000000205057211 */ /* 0x002fe400078e20ff */
[----:B---3--:R-:W-:-:S09]  /*00b0*/  LEA R4, R10, R3, 0x4 ;  /* 0x000000030a047211 */ /* 0x008fd200078e20ff */
[----:B--2---:R-:W-:Y:S05]  /*00c0*/  @!P0 BRA `(.L_x_0) ;  /* 0x0000000400348947 */ /* 0x004fea0003800000 */
[----:B------:R-:W0:Y:S01]  /*00d0*/  S2UR UR6, SR_CgaCtaId ;  /* 0x00000000000679c3 */ /* 0x000e220000008800 */
[----:B------:R-:W-:Y:S01]  /*00e0*/  UMOV UR4, 0x400 ;  /* 0x0000040000047882 */ /* 0x000fe20000000000 */
[----:B------:R-:W-:Y:S01]  /*00f0*/  IADD3 R8, PT, PT, R6, 0xf, RZ ;  /* 0x0000000f06087810 */ /* 0x000fe20007ffe0ff */
[----:B------:R-:W-:Y:S01]  /*0100*/  UIADD3 UR5, UPT, UPT, UR4, 0x400, URZ ;  /* 0x0000040004057890 */ /* 0x000fe2000fffe0ff */
[-CC-:B------:R-:W-:Y:S01]  /*0110*/  IMAD R7, R2, R6.reuse, R3.reuse ;  /* 0x0000000602077224 */ /* 0x180fe200078e0203 */
[----:B------:R-:W-:Y:S01]  /*0120*/  MOV R25, RZ ;  /* 0x000000ff00197202 */ /* 0x000fe20000000f00 */
[----:B------:R-:W-:Y:S01]  /*0130*/  IMAD R18, R5, R6, R3 ;  /* 0x0000000605127224 */ /* 0x000fe200078e0203 */
[----:B------:R-:W-:Y:S01]  /*0140*/  SHF.R.U32.HI R8, RZ, 0x4, R8 ;  /* 0x00000004ff087819 */ /* 0x000fe20000011608 */
[----:B------:R-:W1:Y:S01]  /*0150*/  LDC R0, c[0x0][0x398] ;  /* 0x0000e600ff007b82 */ /* 0x000e620000000800 */
[----:B------:R-:W-:Y:S02]  /*0160*/  IMAD R7, R10, 0x10, R7 ;  /* 0x000000100a077824 */ /* 0x000fe400078e0207 */
[----:B------:R-:W-:-:S05]  /*0170*/  IADD3 R19, PT, PT, -R8, RZ, RZ ;  /* 0x000000ff08137210 */ /* 0x000fca0007ffe1ff */
[----:B------:R-:W2:Y:S01]  /*0180*/  LDC.64 R22, c[0x0][0x380] ;  /* 0x0000e000ff167b82 */ /* 0x000ea20000000a00 */
[----:B0-----:R-:W-:Y:S02]  /*0190*/  ULEA UR5, UR6, UR5, 0x18 ;  /* 0x0000000506057291 */ /* 0x001fe4000f8ec0ff */
[----:B------:R-:W-:-:S04]  /*01a0*/  ULEA UR4, UR6, UR4, 0x18 ;  /* 0x0000000406047291 */ /* 0x000fc8000f8ec0ff */
[----:B------:R-:W-:Y:S02]  /*01b0*/  LEA R17, R3, UR5, 0x2 ;  /* 0x0000000503117c11 */ /* 0x000fe4000f8e10ff */
[----:B------:R-:W-:-:S03]  /*01c0*/  LEA R16, R2, UR4, 0x6 ;  /* 0x0000000402107c11 */ /* 0x000fc6000f8e30ff */
[----:B------:R-:W-:Y:S01]  /*01d0*/  IMAD R21, R2, 0x40, R17 ;  /* 0x0000004002157824 */ /* 0x000fe200078e0211 */
[----:B------:R-:W-:-:S07]  /*01e0*/  LEA R20, R3, R16, 0x2 ;  /* 0x0000001003147211 */ /* 0x000fce00078e10ff */
.L_x_1:
[----:B-1----:R-:W-:Y:S01]  /*01f0*/  MOV R6, R0 ;  /* 0x0000000000067202 */ /* 0x002fe20000000f00 */
[----:B------:R-:W-:Y:S01]  /*0200*/  HFMA2 R29, -RZ, RZ, 0, 0 ;  /* 0x00000000ff1d7431 */ /* 0x000fe200000001ff */
[----:B------:R-:W-:Y:S01]  /*0210*/  MOV R24, RZ ;  /* 0x000000ff00187202 */ /* 0x000fe20000000f00 */
[----:B--2---:R-:W-:Y:S01]  /*0220*/  IMAD.WIDE R8, R18, 0x4, R22 ;  /* 0x0000000412087825 */ /* 0x004fe200078e0216 */
[-C--:B------:R-:W-:Y:S02]  /*0230*/  ISETP.GE.AND P0, PT, R2, R6.reuse, PT ;  /* 0x000000060200720c */ /* 0x080fe40003f06270 */
[-C--:B------:R-:W-:Y:S02]  /*0240*/  ISETP.GE.AND P1, PT, R3, R6.reuse, PT ;  /* 0x000000060300720c */ /* 0x080fe40003f26270 */
[-C--:B------:R-:W-:Y:S02]  /*0250*/  ISETP.GE.U32.OR P0, PT, R4, R6.reuse, P0 ;  /* 0x000000060400720c */ /* 0x080fe40000706470 */
[----:B------:R-:W-:-:S11]  /*0260*/  ISETP.GE.U32.OR P1, PT, R5, R6, P1 ;  /* 0x000000060500720c */ /* 0x000fd60000f26470 */
[----:B------:R-:W0:Y:S02]  /*0270*/  @!P0 LDC.64 R10, c[0x0][0x388] ;  /* 0x0000e200ff0a8b82 */ /* 0x000e240000000a00 */
[----:B------:R-:W2:Y:S01]  /*0280*/  @!P1 LDG.E R29, desc[UR8][R8.64] ;  /* 0x00000008081d9981 */ /* 0x000ea2000c1e1900 */
[----:B0-----:R-:W-:-:S05]  /*0290*/  @!P0 IMAD.WIDE.U32 R10, R7, 0x4, R10 ;  /* 0x00000004070a8825 */ /* 0x001fca00078e000a */
[----:B------:R-:W3:Y:S01]  /*02a0*/  @!P0 LDG.E R24, desc[UR8][R10.64] ;  /* 0x000000080a188981 */ /* 0x000ee2000c1e1900 */
[----:B------:R-:W-:-:S05]  /*02b0*/  VIADD R19, R19, 0x1 ;  /* 0x0000000113137836 */ /* 0x000fca0000000000 */
[----:B------:R-:W-:Y:S02]  /*02c0*/  ISETP.NE.AND P0, PT, R19, RZ, PT ;  /* 0x000000ff1300720c */ /* 0x000fe40003f05270 */
[----:B------:R-:W-:Y:S02]  /*02d0*/  IADD3 R18, PT, PT, R18, 0x10, RZ ;  /* 0x0000001012127810 */ /* 0x000fe40007ffe0ff */
[----:B------:R-:W-:Y:S02]  /*02e0*/  IADD3 R2, PT, PT, R2, 0x10, RZ ;  /* 0x0000001002027810 */ /* 0x000fe40007ffe0ff */
[----:B------:R-:W-:Y:S02]  /*02f0*/  IADD3 R3, PT, PT, R3, 0x10, RZ ;  /* 0x0000001003037810 */ /* 0x000fe40007ffe0ff */
[----:B------:R-:W-:Y:S01]  /*0300*/  LEA R7, R6, R7, 0x4 ;  /* 0x0000000706077211 */ /* 0x000fe200078e20ff */
[----:B--2---:R-:W-:Y:S04]  /*0310*/  STS [R20], R29 ;  /* 0x0000001d14007388 */ /* 0x004fe80000000800 */
[----:B---3--:R-:W-:Y:S01]  /*0320*/  STS [R21], R24 ;  /* 0x0000001815007388 */ /* 0x008fe20000000800 */
[----:B------:R-:W-:Y:S06]  /*0330*/  BAR.SYNC.DEFER_BLOCKING 0x0 ;  /* 0x0000000000007b1d */ /* 0x000fec0000010000 */
[----:B------:R-:W-:Y:S04]  /*0340*/  LDS R26, [R17] ;  /* 0x00000000111a7984 */ /* 0x000fe80000000800 */
[----:B------:R-:W0:Y:S04]  /*0350*/  LDS.128 R12, [R16] ;  /* 0x00000000100c7984 */ /* 0x000e280000000c00 */
[----:B------:R-:W1:Y:S04]  /*0360*/  LDS R28, [R17+0x40] ;  /* 0x00004000111c7984 */ /* 0x000e680000000800 */
[----:B------:R-:W2:Y:S04]  /*0370*/  LDS R27, [R17+0x80] ;  /* 0x00008000111b7984 */ /* 0x000ea80000000800 */
[----:B------:R-:W-:Y:S04]  /*0380*/  LDS.128 R8, [R16+0x10] ;  /* 0x0000100010087984 */ /* 0x000fe80000000c00 */
[----:B------:R-:W-:Y:S01]  /*0390*/  LDS R24, [R17+0x140] ;  /* 0x0001400011187984 */ /* 0x000fe20000000800 */
[----:B0-----:R-:W-:-:S03]  /*03a0*/  FFMA R26, R12, R26, R25 ;  /* 0x0000001a0c1a7223 */ /* 0x001fc60000000019 */
[----:B------:R-:W0:Y:S01]  /*03b0*/  LDS R12, [R17+0xc0] ;  /* 0x0000c000110c7984 */ /* 0x000e220000000800 */
[----:B-1----:R-:W-:-:S03]  /*03c0*/  FFMA R26, R28, R13, R26 ;  /* 0x0000000d1c1a7223 */ /* 0x002fc6000000001a */
[----:B------:R-:W1:Y:S04]  /*03d0*/  LDS R13, [R17+0x100] ;  /* 0x00010000110d7984 */ /* 0x000e680000000800 */
[----:B------:R-:W3:Y:S01]  /*03e0*/  LDS R25, [R17+0x180] ;  /* 0x0001800011197984 */ /* 0x000ee20000000800 */
[----:B--2---:R-:W-:-:S04]  /*03f0*/  FFMA R27, R27, R14, R26 ;  /* 0x0000000e1b1b7223 */ /* 0x004fc8000000001a */
[----:B0-----:R-:W-:Y:S02]  /*0400*/  FFMA R15, R12, R15, R27 ;  /* 0x0000000f0c0f7223 */ /* 0x001fe4000000001b */
[----:B------:R-:W-:Y:S02]  /*0410*/  LDS R27, [R17+0x200] ;  /* 0x00020000111b7984 */ /* 0x000fe40000000800 */
[----:B-1----:R-:W-:Y:S02]  /*0420*/  FFMA R13, R8, R13, R15 ;  /* 0x0000000d080d7223 */ /* 0x002fe4000000000f */
[----:B------:R-:W0:Y:S02]  /*0430*/  LDS R8, [R17+0x1c0] ;  /* 0x0001c00011087984 */ /* 0x000e240000000800 */
[----:B------:R-:W-:Y:S02]  /*0440*/  FFMA R26, R24, R9, R13 ;  /* 0x00000009181a7223 */ /* 0x000fe4000000000d */
[----:B------:R-:W1:Y:S04]  /*0450*/  LDS.128 R12, [R16+0x20] ;  /* 0x00002000100c7984 */ /* 0x000e680000000c00 */
[----:B------:R-:W2:Y:S01]  /*0460*/  LDS R24, [R17+0x240] ;  /* 0x0002400011187984 */ /* 0x000ea20000000800 */
[----:B---3--:R-:W-:-:S03]  /*0470*/  FFMA R9, R25, R10, R26 ;  /* 0x0000000a19097223 */ /* 0x008fc6000000001a */
[----:B------:R-:W3:Y:S01]  /*0480*/  LDS R25, [R17+0x280] ;  /* 0x0002800011197984 */ /* 0x000ee20000000800 */
[----:B0-----:R-:W-:-:S04]  /*0490*/  FFMA R9, R8, R11, R9 ;  /* 0x0000000b08097223 */ /* 0x001fc80000000009 */
[----:B-1----:R-:W-:Y:S02]  /*04a0*/  FFMA R9, R12, R27, R9 ;  /* 0x0000001b0c097223 */ /* 0x002fe40000000009 */
[----:B------:R-:W0:Y:S02]  /*04b0*/  LDS R12, [R17+0x2c0] ;  /* 0x0002c000110c7984 */ /* 0x000e240000000800 */
[----:B--2---:R-:W-:Y:S02]  /*04c0*/  FFMA R24, R24, R13, R9 ;  /* 0x0000000d18187223 */ /* 0x004fe40000000009 */
[----:B------:R-:W-:Y:S04]  /*04d0*/  LDS R13, [R17+0x300] ;  /* 0x00030000110d7984 */ /* 0x000fe80000000800 */
[----:B------:R-:W1:Y:S01]  /*04e0*/  LDS.128 R8, [R16+0x30] ;  /* 0x0000300010087984 */ /* 0x000e620000000c00 */
[----:B---3--:R-:W-:-:S03]  /*04f0*/  FFMA R25, R25, R14, R24 ;  /* 0x0000000e19197223 */ /* 0x008fc60000000018 */
[----:B------:R-:W2:Y:S04]  /*0500*/  LDS R27, [R17+0x340] ;  /* 0x00034000111b7984 */ /* 0x000ea80000000800 */
[----:B------:R-:W3:Y:S04]  /*0510*/  LDS R24, [R17+0x380] ;  /* 0x0003800011187984 */ /* 0x000ee80000000800 */
[----:B------:R-:W4:Y:S01]  /*0520*/  LDS R14, [R17+0x3c0] ;  /* 0x0003c000110e7984 */ /* 0x000f220000000800 */
[----:B0-----:R-:W-:-:S04]  /*0530*/  FFMA R15, R12, R15, R25 ;  /* 0x0000000f0c0f7223 */ /* 0x001fc80000000019 */
[----:B-1----:R-:W-:-:S04]  /*0540*/  FFMA R8, R8, R13, R15 ;  /* 0x0000000d08087223 */ /* 0x002fc8000000000f */
[----:B--2---:R-:W-:-:S04]  /*0550*/  FFMA R9, R27, R9, R8 ;  /* 0x000000091b097223 */ /* 0x004fc80000000008 */
[----:B---3--:R-:W-:-:S04]  /*0560*/  FFMA R9, R24, R10, R9 ;  /* 0x0000000a18097223 */ /* 0x008fc80000000009 */
[----:B----4-:R-:W-:Y:S01]  /*0570*/  FFMA R25, R14, R11, R9 ;  /* 0x0000000b0e197223 */ /* 0x010fe20000000009 */
[----:B------:R-:W-:Y:S06]  /*0580*/  BAR.SYNC.DEFER_BLOCKING 0x0 ;  /* 0x0000000000007b1d */ /* 0x000fec0000010000 */
[----:B------:R-:W-:Y:S05]  /*0590*/  @P0 BRA `(.L_x_1) ;  /* 0xfffffffc00140947 */ /* 0x000fea000383ffff */
.L_x_0:
[----:B------:R-:W-:-:S04]  /*05a0*/  VIMNMX R3, PT, PT, R5, R4, !PT ;  /* 0x0000000405037248 */ /* 0x000fc80007fe0100 */
[----:B------:R-:W-:-:S13]  /*05b0*/  ISETP.GE.AND P0, PT, R3, R6, PT ;  /* 0x000000060300720c */ /* 0x000fda0003f06270 */
[----:B------:R-:W-:Y:S05]  /*05c0*/  @P0 EXIT ;  /* 0x000000000000094d */ /* 0x000fea0003800000 */
[----:B------:R-:W0:Y:S01]  /*05d0*/  LDC.64 R2, c[0x0][0x390] ;  /* 0x0000e400ff027b82 */ /* 0x000e220000000a00 */
[----:B------:R-:W-:-:S04]  /*05e0*/  IMAD R5, R5, R6, R4 ;  /* 0x0000000605057224 */ /* 0x000fc800078e0204 */
[----:B0-----:R-:W-:-:S05]  /*05f0*/  IMAD.WIDE.U32 R2, R5, 0x4, R2 ;  /* 0x0000000405027825 */ /* 0x001fca00078e0002 */
[----:B------:R-:W-:Y:S01]  /*0600*/  STG.E desc[UR8][R2.64], R25 ;  /* 0x0000001902007986 */ /* 0x000fe2000c101908 */
[----:B------:R-:W-:Y:S05]  /*0610*/  EXIT ;  /* 0x000000000000794d */ /* 0x000fea0003800000 */
.L_x_2:
[----:B------:R-:W-:-:S00]  /*0620*/  BRA `(.L_x_2) ;  /* 0xfffffffc00fc7947 */ /* 0x000fc0000383ffff */
[----:B------:R-:W-:-:S00]  /*0630*/  NOP ;  /* 0x0000000000007918 */ /* 0x000fc00000000000 */
        /* <DEDUP_REMOVED lines=12> */
.L_x_3:


//--------------------- .nv.shared._Z19matrixMultiplyTiledPKfS0_Pfi --------------------------
	.section	.nv.shared._Z19matrixMultiplyTiledPKfS0_Pfi,"aw",@nobits
	.sectionflags	@""
	.align	4
.nv.shared._Z19matrixMultiplyTiledPKfS0_Pfi:
	.zero		3072


//--------------------- .nv.shared.reserved.0     --------------------------
	.section	.nv.shared.reserved.0,"aw",@nobits
	.weak		__nv_reservedSMEM_offset_0_alias
	.size		__nv_reservedSMEM_offset_0_alias, 0, 64
	.other		__nv_reservedSMEM_offset_0_alias,@"STO_CUDA_RESERVED_SHARED STV_DEFAULT"
__nv_reservedSMEM_offset_0_alias:
	.zero		0
	.zero		64


//--------------------- .nv.constant0._Z19matrixMultiplyTiledPKfS0_Pfi --------------------------
	.section	.nv.constant0._Z19matrixMultiplyTiledPKfS0_Pfi,"a",@progbits
	.sectionflags	@""
	.align	4
.nv.constant0._Z19matrixMultiplyTiledPKfS0_Pfi:
	.zero		924


//--------------------- SYMBOLS --------------------------

	.type		.nv.reservedSmem.offset0,@object
	.size		.nv.reservedSmem.offset0,0x4
	.type		.nv.reservedSmem.cap,@object
	.size		.nv.reservedSmem.cap,0x4
